	.headerflags	@"EF_CUDA_TEXMODE_UNIFIED EF_CUDA_64BIT_ADDRESS EF_CUDA_ACCELERATORS EF_CUDA_SM90 EF_CUDA_VIRTUAL_SM(EF_CUDA_SM90)"
	.elftype	@"ET_EXEC"


//--------------------- .nv.info                  --------------------------
	.section	.nv.info,"",@"SHT_CUDA_INFO"
	.align	4


	//----- nvinfo : EIATTR_REGCOUNT
	.align		4
        /*0000*/ 	.byte	0x04, 0x2f
        /*0002*/ 	.short	(.L_1 - .L_0)
	.align		4
.L_0:
        /*0004*/ 	.word	index@(triton_poi_fused_convolution_leaky_relu_5)
        /*0008*/ 	.word	0x0000000e


	//----- nvinfo : EIATTR_MIN_STACK_SIZE
	.align		4
.L_1:
        /*000c*/ 	.byte	0x04, 0x12
        /*000e*/ 	.short	(.L_3 - .L_2)
	.align		4
.L_2:
        /*0010*/ 	.word	index@(triton_poi_fused_convolution_leaky_relu_5)
        /*0014*/ 	.word	0x00000000


	//----- nvinfo : EIATTR_FRAME_SIZE
	.align		4
.L_3:
        /*0018*/ 	.byte	0x04, 0x11
        /*001a*/ 	.short	(.L_5 - .L_4)
	.align		4
.L_4:
        /*001c*/ 	.word	index@(triton_poi_fused_convolution_leaky_relu_5)
        /*0020*/ 	.word	0x00000000


	//----- nvinfo : EIATTR_MIN_STACK_SIZE
	.align		4
.L_5:
        /*0024*/ 	.byte	0x04, 0x12
        /*0026*/ 	.short	(.L_7 - .L_6)
	.align		4
.L_6:
        /*0028*/ 	.word	index@(triton_poi_fused_convolution_leaky_relu_5)
        /*002c*/ 	.word	0x00000000
.L_7:


//--------------------- .nv.info.triton_poi_fused_convolution_leaky_relu_5 --------------------------
	.section	.nv.info.triton_poi_fused_convolution_leaky_relu_5,"",@"SHT_CUDA_INFO"
	.sectionflags	@""
	.align	4


	//----- nvinfo : EIATTR_CUDA_API_VERSION
	.align		4
        /*0000*/ 	.byte	0x04, 0x37
        /*0002*/ 	.short	(.L_9 - .L_8)
.L_8:
        /*0004*/ 	.word	0x0000007c


	//----- nvinfo : EIATTR_KPARAM_INFO
	.align		4
.L_9:
        /*0008*/ 	.byte	0x04, 0x17
        /*000a*/ 	.short	(.L_11 - .L_10)
.L_10:
        /*000c*/ 	.word	0x00000000
        /*0010*/ 	.short	0x0003
        /*0012*/ 	.short	0x0018
        /*0014*/ 	.byte	0x00, 0xf0, 0x11, 0x00


	//----- nvinfo : EIATTR_KPARAM_INFO
	.align		4
.L_11:
        /*0018*/ 	.byte	0x04, 0x17
        /*001a*/ 	.short	(.L_13 - .L_12)
.L_12:
        /*001c*/ 	.word	0x00000000
        /*0020*/ 	.short	0x0002
        /*0022*/ 	.short	0x0010
        /*0024*/ 	.byte	0x00, 0xf4, 0x21, 0x00


	//----- nvinfo : EIATTR_KPARAM_INFO
	.align		4
.L_13:
        /*0028*/ 	.byte	0x04, 0x17
        /*002a*/ 	.short	(.L_15 - .L_14)
.L_14:
        /*002c*/ 	.word	0x00000000
        /*0030*/ 	.short	0x0001
        /*0032*/ 	.short	0x0008
        /*0034*/ 	.byte	0x00, 0xf4, 0x21, 0x00


	//----- nvinfo : EIATTR_KPARAM_INFO
	.align		4
.L_15:
        /*0038*/ 	.byte	0x04, 0x17
        /*003a*/ 	.short	(.L_17 - .L_16)
.L_16:
        /*003c*/ 	.word	0x00000000
        /*0040*/ 	.short	0x0000
        /*0042*/ 	.short	0x0000
        /*0044*/ 	.byte	0x00, 0xf4, 0x21, 0x00


	//----- nvinfo : EIATTR_SPARSE_MMA_MASK
	.align		4
.L_17:
        /*0048*/ 	.byte	0x03, 0x50
        /*004a*/ 	.short	0x0000


	//----- nvinfo : EIATTR_MAXREG_COUNT
	.align		4
        /*004c*/ 	.byte	0x03, 0x1b
        /*004e*/ 	.short	0x00ff


	//----- nvinfo : EIATTR_EXIT_INSTR_OFFSETS
	.align		4
        /*0050*/ 	.byte	0x04, 0x1c
        /*0052*/ 	.short	(.L_19 - .L_18)


	//   ....[0]....
.L_18:
        /*0054*/ 	.word	0x00000230


	//----- nvinfo : EIATTR_REQNTID
	.align		4
.L_19:
        /*0058*/ 	.byte	0x04, 0x10
        /*005a*/ 	.short	(.L_21 - .L_20)
.L_20:
        /*005c*/ 	.word	0x00000080
        /*0060*/ 	.word	0x00000001
        /*0064*/ 	.word	0x00000001


	//----- nvinfo : EIATTR_CBANK_PARAM_SIZE
	.align		4
.L_21:
        /*0068*/ 	.byte	0x03, 0x19
        /*006a*/ 	.short	0x001c


	//----- nvinfo : EIATTR_PARAM_CBANK
	.align		4
        /*006c*/ 	.byte	0x04, 0x0a
        /*006e*/ 	.short	(.L_23 - .L_22)
	.align		4
.L_22:
        /*0070*/ 	.word	index@(.nv.constant0.triton_poi_fused_convolution_leaky_relu_5)
        /*0074*/ 	.short	0x0210
        /*0076*/ 	.short	0x001c


	//----- nvinfo : EIATTR_SW_WAR
	.align		4
.L_23:
        /*0078*/ 	.byte	0x04, 0x36
        /*007a*/ 	.short	(.L_25 - .L_24)
.L_24:
        /*007c*/ 	.word	0x00000008
.L_25:


//--------------------- .nv.callgraph             --------------------------
	.section	.nv.callgraph,"",@"SHT_CUDA_CALLGRAPH"
	.align	4
	.sectionentsize	8
	.align		4
        /*0000*/ 	.word	0x00000000
	.align		4
        /*0004*/ 	.word	0xffffffff
	.align		4
        /*0008*/ 	.word	0x00000000
	.align		4
        /*000c*/ 	.word	0xfffffffe
	.align		4
        /*0010*/ 	.word	0x00000000
	.align		4
        /*0014*/ 	.word	0xfffffffd
	.align		4
        /*0018*/ 	.word	0x00000000
	.align		4
        /*001c*/ 	.word	0xfffffffc


//--------------------- .text.triton_poi_fused_convolution_leaky_relu_5 --------------------------
	.section	.text.triton_poi_fused_convolution_leaky_relu_5,"ax",@progbits
	.align	128
        .global         triton_poi_fused_convolution_leaky_relu_5
        .type           triton_poi_fused_convolution_leaky_relu_5,@function
        .size           triton_poi_fused_convolution_leaky_relu_5,(.L_x_1 - triton_poi_fused_convolution_leaky_relu_5)
        .other          triton_poi_fused_convolution_leaky_relu_5,@"STO_CUDA_ENTRY STV_DEFAULT"
triton_poi_fused_convolution_leaky_relu_5:
.text.triton_poi_fused_convolution_leaky_relu_5:
[----:B------:R-:W-:Y:S01]  /*0000*/  LDC R1, c[0x0][0x28] ;  /* 0x00000a00ff017b82 */ /* 0x000fe20000000800 */
[----:B------:R-:W1:Y:S07]  /*0010*/  S2R R0, SR_TID.X ;  /* 0x0000000000007919 */ /* 0x000e6e0000002100 */
[----:B------:R-:W2:Y:S01]  /*0020*/  LDC.64 R4, c[0x0][0x218] ;  /* 0x00008600ff047b82 */ /* 0x000ea20000000a00 */
[----:B------:R-:W-:Y:S01]  /*0030*/  ULDC.64 UR4, c[0x0][0x208] ;  /* 0x0000820000047ab9 */ /* 0x000fe20000000a00 */
[----:B------:R-:W-:Y:S01]  /*0040*/  ULDC.64 UR6, c[0x0][0x220] ;  /* 0x0000880000067ab9 */ /* 0x000fe20000000a00 */
[----:B------:R-:W3:Y:S05]  /*0050*/  S2R R7, SR_CTAID.X ;  /* 0x0000000000077919 */ /* 0x000eea0000002500 */
[----:B------:R-:W4:Y:S01]  /*0060*/  LDC.64 R2, c[0x0][0x210] ;  /* 0x00008400ff027b82 */ /* 0x000f220000000a00 */
[----:B-1----:R-:W-:Y:S01]  /*0070*/  IMAD.SHL.U32 R0, R0, 0x2, RZ ;  /* 0x0000000200007824 */ /* 0x002fe200078e00ff */
[----:B---3--:R-:W-:-:S04]  /*0080*/  SHF.R.S32.HI R6, RZ, 0x17, R7 ;  /* 0x00000017ff067819 */ /* 0x008fc80000011407 */
[----:B------:R-:W-:Y:S02]  /*0090*/  LOP3.LUT R0, R0, 0xfe, RZ, 0xc0, !PT ;  /* 0x000000fe00007812 */ /* 0x000fe400078ec0ff */
[----:B------:R-:W-:-:S03]  /*00a0*/  SGXT R6, R6, 0x1 ;  /* 0x000000010606781a */ /* 0x000fc60000000200 */
[----:B------:R-:W-:-:S04]  /*00b0*/  IMAD R7, R7, 0x100, R0 ;  /* 0x0000010007077824 */ /* 0x000fc800078e0200 */
[----:B----4-:R-:W-:Y:S01]  /*00c0*/  IMAD.WIDE R2, R7, 0x4, R2 ;  /* 0x0000000407027825 */ /* 0x010fe200078e0202 */
[----:B------:R-:W-:-:S04]  /*00d0*/  LEA.HI R6, R6, R7, RZ, 0x4 ;  /* 0x0000000706067211 */ /* 0x000fc800078f20ff */
[--C-:B------:R-:W-:Y:S02]  /*00e0*/  SHF.R.S32.HI R0, RZ, 0x4, R6.reuse ;  /* 0x00000004ff007819 */ /* 0x100fe40000011406 */
[----:B------:R-:W-:-:S04]  /*00f0*/  SHF.R.S32.HI R9, RZ, 0x1f, R6 ;  /* 0x0000001fff097819 */ /* 0x000fc80000011406 */
[----:B------:R-:W-:-:S04]  /*0100*/  LEA.HI R9, R9, R0, RZ, 0x8 ;  /* 0x0000000009097211 */ /* 0x000fc800078f40ff */
[----:B------:R-:W-:-:S05]  /*0110*/  LOP3.LUT R9, R9, 0xffffff00, RZ, 0xc0, !PT ;  /* 0xffffff0009097812 */ /* 0x000fca00078ec0ff */
[----:B------:R-:W-:-:S04]  /*0120*/  IMAD.IADD R9, R0, 0x1, -R9 ;  /* 0x0000000100097824 */ /* 0x000fc800078e0a09 */
[----:B--2---:R-:W-:Y:S02]  /*0130*/  IMAD.WIDE R4, R9, 0x4, R4 ;  /* 0x0000000409047825 */ /* 0x004fe400078e0204 */
[----:B------:R-:W2:Y:S04]  /*0140*/  LDG.E.64 R8, desc[UR4][R2.64] ;  /* 0x0000000402087981 */ /* 0x000ea8000c1e1b00 */
[----:B------:R-:W2:Y:S01]  /*0150*/  LDG.E.EL R4, desc[UR4][R4.64] ;  /* 0x0000000404047981 */ /* 0x000ea2000c2e1900 */
[----:B------:R-:W-:-:S04]  /*0160*/  IADD3 R6, P2, R7, UR6, RZ ;  /* 0x0000000607067c10 */ /* 0x000fc8000ff5e0ff */
[----:B------:R-:W-:Y:S02]  /*0170*/  LEA.HI.X.SX32 R7, R7, UR7, 0x1, P2 ;  /* 0x0000000707077c11 */ /* 0x000fe400090f0eff */
[CC--:B--2---:R-:W-:Y:S01]  /*0180*/  FSETP.GT.AND P0, PT, R9.reuse, -R4.reuse, PT ;  /* 0x800000040900720b */ /* 0x0c4fe20003f04000 */
[--C-:B------:R-:W-:Y:S01]  /*0190*/  FADD R9, R9, R4.reuse ;  /* 0x0000000409097221 */ /* 0x100fe20000000000 */
[C---:B------:R-:W-:Y:S01]  /*01a0*/  FSETP.GT.AND P1, PT, R8.reuse, -R4, PT ;  /* 0x800000040800720b */ /* 0x040fe20003f24000 */
[----:B------:R-:W-:Y:S01]  /*01b0*/  FADD R8, R8, R4 ;  /* 0x0000000408087221 */ /* 0x000fe20000000000 */
[----:B------:R-:W-:Y:S02]  /*01c0*/  SEL R11, RZ, 0x100, !P0 ;  /* 0x00000100ff0b7807 */ /* 0x000fe40004000000 */
[----:B------:R-:W-:-:S05]  /*01d0*/  SEL R0, RZ, 0x1, !P1 ;  /* 0x00000001ff007807 */ /* 0x000fca0004800000 */
[----:B------:R-:W-:Y:S02]  /*01e0*/  IMAD.IADD R11, R0, 0x1, R11 ;  /* 0x00000001000b7824 */ /* 0x000fe400078e020b */
[----:B------:R-:W-:Y:S02]  /*01f0*/  @!P0 FMUL R9, R9, 0.10000000149011611938 ;  /* 0x3dcccccd09098820 */ /* 0x000fe40000400000 */
[----:B------:R-:W-:Y:S01]  /*0200*/  @!P1 FMUL R8, R8, 0.10000000149011611938 ;  /* 0x3dcccccd08089820 */ /* 0x000fe20000400000 */
[----:B------:R-:W-:Y:S04]  /*0210*/  STG.E.U16 desc[UR4][R6.64], R11 ;  /* 0x0000000b06007986 */ /* 0x000fe8000c101504 */
[----:B------:R-:W-:Y:S01]  /*0220*/  STG.E.64 desc[UR4][R2.64], R8 ;  /* 0x0000000802007986 */ /* 0x000fe2000c101b04 */
[----:B------:R-:W-:Y:S05]  /*0230*/  EXIT ;  /* 0x000000000000794d */ /* 0x000fea0003800000 */
.L_x_0:
[----:B------:R-:W-:-:S00]  /*0240*/  BRA `(.L_x_0) ;  /* 0xfffffffc00fc7947 */ /* 0x000fc0000383ffff */
[----:B------:R-:W-:-:S00]  /*0250*/  NOP ;  /* 0x0000000000007918 */ /* 0x000fc00000000000 */
        /* <DEDUP_REMOVED lines=10> */
.L_x_1:


//--------------------- .nv.constant0.triton_poi_fused_convolution_leaky_relu_5 --------------------------
	.section	.nv.constant0.triton_poi_fused_convolution_leaky_relu_5,"a",@progbits
	.sectionflags	@""
	.align	4
.nv.constant0.triton_poi_fused_convolution_leaky_relu_5:
	.zero		556
